	.headerflags	@"EF_CUDA_TEXMODE_UNIFIED EF_CUDA_64BIT_ADDRESS EF_CUDA_ACCELERATORS EF_CUDA_SM90 EF_CUDA_VIRTUAL_SM(EF_CUDA_SM90)"
	.elftype	@"ET_EXEC"


//--------------------- .nv.info                  --------------------------
	.section	.nv.info,"",@"SHT_CUDA_INFO"
	.align	4


	//----- nvinfo : EIATTR_REGCOUNT
	.align		4
        /*0000*/ 	.byte	0x04, 0x2f
        /*0002*/ 	.short	(.L_1 - .L_0)
	.align		4
.L_0:
        /*0004*/ 	.word	index@(triton_poi_fused_mul_sigmoid_43)
        /*0008*/ 	.word	0x00000010


	//----- nvinfo : EIATTR_MIN_STACK_SIZE
	.align		4
.L_1:
        /*000c*/ 	.byte	0x04, 0x12
        /*000e*/ 	.short	(.L_3 - .L_2)
	.align		4
.L_2:
        /*0010*/ 	.word	index@(triton_poi_fused_mul_sigmoid_43)
        /*0014*/ 	.word	0x00000000


	//----- nvinfo : EIATTR_FRAME_SIZE
	.align		4
.L_3:
        /*0018*/ 	.byte	0x04, 0x11
        /*001a*/ 	.short	(.L_5 - .L_4)
	.align		4
.L_4:
        /*001c*/ 	.word	index@(triton_poi_fused_mul_sigmoid_43)
        /*0020*/ 	.word	0x00000000


	//----- nvinfo : EIATTR_MIN_STACK_SIZE
	.align		4
.L_5:
        /*0024*/ 	.byte	0x04, 0x12
        /*0026*/ 	.short	(.L_7 - .L_6)
	.align		4
.L_6:
        /*0028*/ 	.word	index@(triton_poi_fused_mul_sigmoid_43)
        /*002c*/ 	.word	0x00000000
.L_7:


//--------------------- .nv.info.triton_poi_fused_mul_sigmoid_43 --------------------------
	.section	.nv.info.triton_poi_fused_mul_sigmoid_43,"",@"SHT_CUDA_INFO"
	.sectionflags	@""
	.align	4


	//----- nvinfo : EIATTR_CUDA_API_VERSION
	.align		4
        /*0000*/ 	.byte	0x04, 0x37
        /*0002*/ 	.short	(.L_9 - .L_8)
.L_8:
        /*0004*/ 	.word	0x0000007c


	//----- nvinfo : EIATTR_KPARAM_INFO
	.align		4
.L_9:
        /*0008*/ 	.byte	0x04, 0x17
        /*000a*/ 	.short	(.L_11 - .L_10)
.L_10:
        /*000c*/ 	.word	0x00000000
        /*0010*/ 	.short	0x0002
        /*0012*/ 	.short	0x0010
        /*0014*/ 	.byte	0x00, 0xf0, 0x11, 0x00


	//----- nvinfo : EIATTR_KPARAM_INFO
	.align		4
.L_11:
        /*0018*/ 	.byte	0x04, 0x17
        /*001a*/ 	.short	(.L_13 - .L_12)
.L_12:
        /*001c*/ 	.word	0x00000000
        /*0020*/ 	.short	0x0001
        /*0022*/ 	.short	0x0008
        /*0024*/ 	.byte	0x00, 0xf4, 0x21, 0x00


	//----- nvinfo : EIATTR_KPARAM_INFO
	.align		4
.L_13:
        /*0028*/ 	.byte	0x04, 0x17
        /*002a*/ 	.short	(.L_15 - .L_14)
.L_14:
        /*002c*/ 	.word	0x00000000
        /*0030*/ 	.short	0x0000
        /*0032*/ 	.short	0x0000
        /*0034*/ 	.byte	0x00, 0xf4, 0x21, 0x00


	//----- nvinfo : EIATTR_SPARSE_MMA_MASK
	.align		4
.L_15:
        /*0038*/ 	.byte	0x03, 0x50
        /*003a*/ 	.short	0x0000


	//----- nvinfo : EIATTR_MAXREG_COUNT
	.align		4
        /*003c*/ 	.byte	0x03, 0x1b
        /*003e*/ 	.short	0x00ff


	//----- nvinfo : EIATTR_EXIT_INSTR_OFFSETS
	.align		4
        /*0040*/ 	.byte	0x04, 0x1c
        /*0042*/ 	.short	(.L_17 - .L_16)


	//   ....[0]....
.L_16:
        /*0044*/ 	.word	0x000004b0


	//   ....[1]....
        /*0048*/ 	.word	0x000004d0


	//----- nvinfo : EIATTR_REQNTID
	.align		4
.L_17:
        /*004c*/ 	.byte	0x04, 0x10
        /*004e*/ 	.short	(.L_19 - .L_18)
.L_18:
        /*0050*/ 	.word	0x00000080
        /*0054*/ 	.word	0x00000001
        /*0058*/ 	.word	0x00000001


	//----- nvinfo : EIATTR_CBANK_PARAM_SIZE
	.align		4
.L_19:
        /*005c*/ 	.byte	0x03, 0x19
        /*005e*/ 	.short	0x0014


	//----- nvinfo : EIATTR_PARAM_CBANK
	.align		4
        /*0060*/ 	.byte	0x04, 0x0a
        /*0062*/ 	.short	(.L_21 - .L_20)
	.align		4
.L_20:
        /*0064*/ 	.word	index@(.nv.constant0.triton_poi_fused_mul_sigmoid_43)
        /*0068*/ 	.short	0x0210
        /*006a*/ 	.short	0x0014


	//----- nvinfo : EIATTR_SW_WAR
	.align		4
.L_21:
        /*006c*/ 	.byte	0x04, 0x36
        /*006e*/ 	.short	(.L_23 - .L_22)
.L_22:
        /*0070*/ 	.word	0x00000008
.L_23:


//--------------------- .nv.callgraph             --------------------------
	.section	.nv.callgraph,"",@"SHT_CUDA_CALLGRAPH"
	.align	4
	.sectionentsize	8
	.align		4
        /*0000*/ 	.word	0x00000000
	.align		4
        /*0004*/ 	.word	0xffffffff
	.align		4
        /*0008*/ 	.word	0x00000000
	.align		4
        /*000c*/ 	.word	0xfffffffe
	.align		4
        /*0010*/ 	.word	0x00000000
	.align		4
        /*0014*/ 	.word	0xfffffffd
	.align		4
        /*0018*/ 	.word	0x00000000
	.align		4
        /*001c*/ 	.word	0xfffffffc


//--------------------- .text.triton_poi_fused_mul_sigmoid_43 --------------------------
	.section	.text.triton_poi_fused_mul_sigmoid_43,"ax",@progbits
	.align	128
        .global         triton_poi_fused_mul_sigmoid_43
        .type           triton_poi_fused_mul_sigmoid_43,@function
        .size           triton_poi_fused_mul_sigmoid_43,(.L_x_1 - triton_poi_fused_mul_sigmoid_43)
        .other          triton_poi_fused_mul_sigmoid_43,@"STO_CUDA_ENTRY STV_DEFAULT"
triton_poi_fused_mul_sigmoid_43:
.text.triton_poi_fused_mul_sigmoid_43:
[----:B------:R-:W0:Y:S02]  /*0000*/  LDC R1, c[0x0][0x28] ;  /* 0x00000a00ff017b82 */ /* 0x000e240000000800 */
[----:B------:R-:W1:Y:S01]  /*0010*/  S2R R0, SR_TID.X ;  /* 0x0000000000007919 */ /* 0x000e620000002100 */
[----:B------:R-:W2:Y:S01]  /*0020*/  LDC.64 R4, c[0x0][0x210] ;  /* 0x00008400ff047b82 */ /* 0x000ea20000000a00 */
[----:B------:R-:W-:Y:S01]  /*0030*/  CS2R R2, SRZ ;  /* 0x0000000000027805 */ /* 0x000fe2000001ff00 */
[----:B------:R-:W-:Y:S01]  /*0040*/  ULDC.64 UR4, c[0x0][0x208] ;  /* 0x0000820000047ab9 */ /* 0x000fe20000000a00 */
[----:B------:R-:W3:Y:S05]  /*0050*/  S2R R9, SR_CTAID.X ;  /* 0x0000000000097919 */ /* 0x000eea0000002500 */
[----:B------:R-:W4:Y:S01]  /*0060*/  LDC.64 R6, c[0x0][0x218] ;  /* 0x00008600ff067b82 */ /* 0x000f220000000a00 */
[----:B-1----:R-:W-:-:S04]  /*0070*/  SHF.L.U32 R0, R0, 0x1, RZ ;  /* 0x0000000100007819 */ /* 0x002fc800000006ff */
[----:B------:R-:W-:-:S04]  /*0080*/  LOP3.LUT R0, R0, 0xfe, RZ, 0xc0, !PT ;  /* 0x000000fe00007812 */ /* 0x000fc800078ec0ff */
[----:B---3--:R-:W-:-:S04]  /*0090*/  LEA R9, R9, R0, 0x8 ;  /* 0x0000000009097211 */ /* 0x008fc800078e40ff */
[C---:B------:R-:W-:Y:S01]  /*00a0*/  ISETP.GE.AND P0, PT, R9.reuse, 0x5400, PT ;  /* 0x000054000900780c */ /* 0x040fe20003f06270 */
[----:B------:R-:W-:-:S04]  /*00b0*/  IMAD.HI R0, R9, 0x30c30c31, RZ ;  /* 0x30c30c3109007827 */ /* 0x000fc800078e02ff */
[----:B--2---:R-:W-:Y:S01]  /*00c0*/  IMAD.WIDE R4, R9, 0x4, R4 ;  /* 0x0000000409047825 */ /* 0x004fe200078e0204 */
[----:B------:R-:W-:-:S04]  /*00d0*/  SHF.R.U32.HI R11, RZ, 0x1f, R0 ;  /* 0x0000001fff0b7819 */ /* 0x000fc80000011600 */
[CC--:B------:R-:W-:Y:S02]  /*00e0*/  LEA.HI.SX32 R8, R0.reuse, R11.reuse, 0x18 ;  /* 0x0000000b00087211 */ /* 0x0c0fe400078fc2ff */
[----:B------:R-:W-:Y:S01]  /*00f0*/  LEA.HI.SX32 R11, R0, R11, 0x16 ;  /* 0x0000000b000b7211 */ /* 0x000fe200078fb2ff */
[----:B------:R-:W2:Y:S02]  /*0100*/  @!P0 LDG.E.64 R2, desc[UR4][R4.64] ;  /* 0x0000000404028981 */ /* 0x000ea4000c1e1b00 */
[----:B------:R-:W-:-:S04]  /*0110*/  IMAD R8, R8, -0x540, R9 ;  /* 0xfffffac008087824 */ /* 0x000fc800078e0209 */
[----:B------:R-:W-:Y:S01]  /*0120*/  IMAD R11, R11, 0x540, R8 ;  /* 0x000005400b0b7824 */ /* 0x000fe200078e0208 */
[----:B------:R-:W-:-:S03]  /*0130*/  CS2R R8, SRZ ;  /* 0x0000000000087805 */ /* 0x000fc6000001ff00 */
[----:B----4-:R-:W-:-:S05]  /*0140*/  IMAD.WIDE R6, R11, 0x4, R6 ;  /* 0x000000040b067825 */ /* 0x010fca00078e0206 */
[----:B------:R-:W3:Y:S01]  /*0150*/  @!P0 LDG.E.EL.64 R8, desc[UR4][R6.64] ;  /* 0x0000000406088981 */ /* 0x000ee2000c2e1b00 */
[----:B------:R-:W-:Y:S01]  /*0160*/  HFMA2.MMA R13, -RZ, RZ, 1.625, 0 ;  /* 0x3e800000ff0d7435 */ /* 0x000fe200000001ff */
[----:B--2---:R-:W-:-:S04]  /*0170*/  FADD R0, RZ, -R2 ;  /* 0x80000002ff007221 */ /* 0x004fc80000000000 */
[----:B------:R-:W-:Y:S01]  /*0180*/  FMUL R10, R0, 1.4426950216293334961 ;  /* 0x3fb8aa3b000a7820 */ /* 0x000fe20000400000 */
[----:B------:R-:W-:-:S04]  /*0190*/  FADD R0, RZ, -R3 ;  /* 0x80000003ff007221 */ /* 0x000fc80000000000 */
[----:B------:R-:W-:Y:S01]  /*01a0*/  FMUL R11, R0, 1.4426950216293334961 ;  /* 0x3fb8aa3b000b7820 */ /* 0x000fe20000400000 */
[----:B------:R-:W-:-:S04]  /*01b0*/  FSETP.GEU.AND P1, PT, R10, -126, PT ;  /* 0xc2fc00000a00780b */ /* 0x000fc80003f2e000 */
[----:B------:R-:W-:Y:S01]  /*01c0*/  FSETP.GEU.AND P4, PT, R11, -126, PT ;  /* 0xc2fc00000b00780b */ /* 0x000fe20003f8e000 */
[----:B---3--:R-:W-:Y:S01]  /*01d0*/  FADD R8, RZ, -R8 ;  /* 0x80000008ff087221 */ /* 0x008fe20000000000 */
[----:B------:R-:W-:-:S03]  /*01e0*/  FADD R9, RZ, -R9 ;  /* 0x80000009ff097221 */ /* 0x000fc60000000000 */
[----:B------:R-:W-:Y:S01]  /*01f0*/  FMUL R8, R8, 1.4426950216293334961 ;  /* 0x3fb8aa3b08087820 */ /* 0x000fe20000400000 */
[----:B------:R-:W-:-:S03]  /*0200*/  FMUL R9, R9, 1.4426950216293334961 ;  /* 0x3fb8aa3b09097820 */ /* 0x000fc60000400000 */
[----:B------:R-:W-:Y:S01]  /*0210*/  @!P1 FMUL R10, R10, 0.5 ;  /* 0x3f0000000a0a9820 */ /* 0x000fe20000400000 */
[C---:B------:R-:W-:Y:S02]  /*0220*/  FSETP.GEU.AND P2, PT, R8.reuse, -126, PT ;  /* 0xc2fc00000800780b */ /* 0x040fe40003f4e000 */
[----:B------:R-:W-:Y:S01]  /*0230*/  FSETP.GEU.AND P3, PT, R9, -126, PT ;  /* 0xc2fc00000900780b */ /* 0x000fe20003f6e000 */
[----:B------:R-:W-:Y:S01]  /*0240*/  @!P4 FMUL R11, R11, 0.5 ;  /* 0x3f0000000b0bc820 */ /* 0x000fe20000400000 */
[----:B------:R-:W1:Y:S08]  /*0250*/  MUFU.EX2 R0, R10 ;  /* 0x0000000a00007308 */ /* 0x000e700000000800 */
[----:B------:R-:W2:Y:S01]  /*0260*/  MUFU.EX2 R6, R11 ;  /* 0x0000000b00067308 */ /* 0x000ea20000000800 */
[----:B------:R-:W-:-:S02]  /*0270*/  @!P2 FMUL R8, R8, 0.5 ;  /* 0x3f0000000808a820 */ /* 0x000fc40000400000 */
[----:B------:R-:W-:Y:S01]  /*0280*/  @!P3 FMUL R9, R9, 0.5 ;  /* 0x3f0000000909b820 */ /* 0x000fe20000400000 */
[----:B-1----:R-:W-:-:S04]  /*0290*/  @!P1 FMUL R0, R0, R0 ;  /* 0x0000000000009220 */ /* 0x002fc80000400000 */
[----:B------:R-:W1:Y:S01]  /*02a0*/  MUFU.EX2 R7, R8 ;  /* 0x0000000800077308 */ /* 0x000e620000000800 */
[----:B------:R-:W-:Y:S01]  /*02b0*/  FADD R0, R0, 1 ;  /* 0x3f80000000007421 */ /* 0x000fe20000000000 */
[----:B--2---:R-:W-:-:S06]  /*02c0*/  @!P4 FMUL R6, R6, R6 ;  /* 0x000000060606c220 */ /* 0x004fcc0000400000 */
[----:B------:R-:W2:Y:S01]  /*02d0*/  MUFU.EX2 R12, R9 ;  /* 0x00000009000c7308 */ /* 0x000ea20000000800 */
[----:B------:R-:W-:Y:S01]  /*02e0*/  FSETP.GT.AND P1, PT, R0, 8.50705917302346158658e+37, PT ;  /* 0x7e8000000000780b */ /* 0x000fe20003f24000 */
[----:B------:R-:W-:Y:S01]  /*02f0*/  FADD R6, R6, 1 ;  /* 0x3f80000006067421 */ /* 0x000fe20000000000 */
[----:B-1----:R-:W-:-:S04]  /*0300*/  @!P2 FMUL R7, R7, R7 ;  /* 0x000000070707a220 */ /* 0x002fc80000400000 */
[----:B------:R-:W-:Y:S01]  /*0310*/  FSETP.GT.AND P2, PT, R6, 8.50705917302346158658e+37, PT ;  /* 0x7e8000000600780b */ /* 0x000fe20003f44000 */
[----:B------:R-:W-:Y:S01]  /*0320*/  FADD R8, R7, 1 ;  /* 0x3f80000007087421 */ /* 0x000fe20000000000 */
[----:B------:R-:W-:-:S05]  /*0330*/  FSEL R7, R13, 1, P1 ;  /* 0x3f8000000d077808 */ /* 0x000fca0000800000 */
[----:B------:R-:W-:Y:S01]  /*0340*/  @P1 FMUL R0, R0, 0.25 ;  /* 0x3e80000000001820 */ /* 0x000fe20000400000 */
[----:B--2---:R-:W-:Y:S01]  /*0350*/  @!P3 FMUL R12, R12, R12 ;  /* 0x0000000c0c0cb220 */ /* 0x004fe20000400000 */
[----:B------:R-:W-:Y:S02]  /*0360*/  FSETP.GT.AND P3, PT, R8, 8.50705917302346158658e+37, PT ;  /* 0x7e8000000800780b */ /* 0x000fe40003f64000 */
[C---:B------:R-:W-:Y:S01]  /*0370*/  FSEL R9, R13.reuse, 1, P2 ;  /* 0x3f8000000d097808 */ /* 0x040fe20001000000 */
[----:B------:R-:W-:Y:S01]  /*0380*/  FADD R12, R12, 1 ;  /* 0x3f8000000c0c7421 */ /* 0x000fe20000000000 */
[----:B------:R-:W1:Y:S01]  /*0390*/  MUFU.RCP R0, R0 ;  /* 0x0000000000007308 */ /* 0x000e620000001000 */
[----:B------:R-:W-:Y:S01]  /*03a0*/  @P2 FMUL R6, R6, 0.25 ;  /* 0x3e80000006062820 */ /* 0x000fe20000400000 */
[----:B------:R-:W-:Y:S02]  /*03b0*/  FSEL R11, R13, 1, P3 ;  /* 0x3f8000000d0b7808 */ /* 0x000fe40001800000 */
[----:B------:R-:W-:-:S04]  /*03c0*/  FSETP.GT.AND P4, PT, R12, 8.50705917302346158658e+37, PT ;  /* 0x7e8000000c00780b */ /* 0x000fc80003f84000 */
[----:B------:R-:W2:Y:S01]  /*03d0*/  MUFU.RCP R6, R6 ;  /* 0x0000000600067308 */ /* 0x000ea20000001000 */
[----:B------:R-:W-:Y:S01]  /*03e0*/  @P3 FMUL R8, R8, 0.25 ;  /* 0x3e80000008083820 */ /* 0x000fe20000400000 */
[----:B------:R-:W-:Y:S01]  /*03f0*/  FSEL R13, R13, 1, P4 ;  /* 0x3f8000000d0d7808 */ /* 0x000fe20002000000 */
[----:B-1----:R-:W-:-:S05]  /*0400*/  FMUL R7, R0, R7 ;  /* 0x0000000700077220 */ /* 0x002fca0000400000 */
[----:B------:R-:W1:Y:S01]  /*0410*/  MUFU.RCP R8, R8 ;  /* 0x0000000800087308 */ /* 0x000e620000001000 */
[----:B------:R-:W-:Y:S01]  /*0420*/  @P4 FMUL R12, R12, 0.25 ;  /* 0x3e8000000c0c4820 */ /* 0x000fe20000400000 */
[----:B------:R-:W-:Y:S01]  /*0430*/  FMUL R7, R7, R2 ;  /* 0x0000000207077220 */ /* 0x000fe20000400000 */
[----:B--2---:R-:W-:-:S05]  /*0440*/  FMUL R6, R6, R9 ;  /* 0x0000000906067220 */ /* 0x004fca0000400000 */
[----:B------:R-:W2:Y:S01]  /*0450*/  MUFU.RCP R12, R12 ;  /* 0x0000000c000c7308 */ /* 0x000ea20000001000 */
[----:B------:R-:W-:Y:S01]  /*0460*/  FMUL R6, R6, R3 ;  /* 0x0000000306067220 */ /* 0x000fe20000400000 */
[----:B-1----:R-:W-:Y:S01]  /*0470*/  FMUL R0, R8, R11 ;  /* 0x0000000b08007220 */ /* 0x002fe20000400000 */
[----:B--2---:R-:W-:-:S03]  /*0480*/  FMUL R13, R12, R13 ;  /* 0x0000000d0c0d7220 */ /* 0x004fc60000400000 */
[----:B------:R-:W-:Y:S01]  /*0490*/  FMUL R12, R7, R0 ;  /* 0x00000000070c7220 */ /* 0x000fe20000400000 */
[----:B------:R-:W-:Y:S01]  /*04a0*/  FMUL R13, R6, R13 ;  /* 0x0000000d060d7220 */ /* 0x000fe20000400000 */
[----:B------:R-:W-:Y:S06]  /*04b0*/  @P0 EXIT ;  /* 0x000000000000094d */ /* 0x000fec0003800000 */
[----:B------:R-:W-:Y:S01]  /*04c0*/  STG.E.64 desc[UR4][R4.64], R12 ;  /* 0x0000000c04007986 */ /* 0x000fe2000c101b04 */
[----:B------:R-:W-:Y:S05]  /*04d0*/  EXIT ;  /* 0x000000000000794d */ /* 0x000fea0003800000 */
.L_x_0:
[----:B------:R-:W-:-:S00]  /*04e0*/  BRA `(.L_x_0) ;  /* 0xfffffffc00fc7947 */ /* 0x000fc0000383ffff */
[----:B------:R-:W-:-:S00]  /*04f0*/  NOP ;  /* 0x0000000000007918 */ /* 0x000fc00000000000 */
        /* <DEDUP_REMOVED lines=8> */
.L_x_1:


//--------------------- .nv.constant0.triton_poi_fused_mul_sigmoid_43 --------------------------
	.section	.nv.constant0.triton_poi_fused_mul_sigmoid_43,"a",@progbits
	.sectionflags	@""
	.align	4
.nv.constant0.triton_poi_fused_mul_sigmoid_43:
	.zero		548
